//
// Generated by NVIDIA NVVM Compiler
//
// Compiler Build ID: CL-36424714
// Cuda compilation tools, release 13.0, V13.0.88
// Based on NVVM 20.0.0
//

.version 9.0
.target sm_100
.address_size 64

	// .globl	_Z14vectorAddNaivePKfS0_Pfi

.visible .entry _Z14vectorAddNaivePKfS0_Pfi(
	.param .u64 .ptr .align 1 _Z14vectorAddNaivePKfS0_Pfi_param_0,
	.param .u64 .ptr .align 1 _Z14vectorAddNaivePKfS0_Pfi_param_1,
	.param .u64 .ptr .align 1 _Z14vectorAddNaivePKfS0_Pfi_param_2,
	.param .u32 _Z14vectorAddNaivePKfS0_Pfi_param_3
)
{
	.reg .pred 	%p<2>;
	.reg .b32 	%r<6>;
	.reg .b32 	%f<4>;
	.reg .b64 	%rd<11>;

	ld.param.u64 	%rd1, [_Z14vectorAddNaivePKfS0_Pfi_param_0];
	ld.param.u64 	%rd2, [_Z14vectorAddNaivePKfS0_Pfi_param_1];
	ld.param.u64 	%rd3, [_Z14vectorAddNaivePKfS0_Pfi_param_2];
	ld.param.u32 	%r2, [_Z14vectorAddNaivePKfS0_Pfi_param_3];
	mov.u32 	%r3, %tid.x;
	mov.u32 	%r4, %ctaid.x;
	mov.u32 	%r5, %ntid.x;
	mad.lo.s32 	%r1, %r4, %r5, %r3;
	setp.ge.s32 	%p1, %r1, %r2;
	@%p1 bra 	$L__BB0_2;
	cvta.to.global.u64 	%rd4, %rd1;
	cvta.to.global.u64 	%rd5, %rd2;
	cvta.to.global.u64 	%rd6, %rd3;
	mul.wide.s32 	%rd7, %r1, 4;
	add.s64 	%rd8, %rd4, %rd7;
	ld.global.f32 	%f1, [%rd8];
	add.s64 	%rd9, %rd5, %rd7;
	ld.global.f32 	%f2, [%rd9];
	add.f32 	%f3, %f1, %f2;
	add.s64 	%rd10, %rd6, %rd7;
	st.global.f32 	[%rd10], %f3;
$L__BB0_2:
	ret;

}


// ===== COMPILED SASS (sm_100) =====

	.target	sm_100

	.elftype	@"ET_EXEC"


//--------------------- .note.nv.tkinfo           --------------------------
	.section	.note.nv.tkinfo,"",@"SHT_NOTE"
	.sectionflags	@"SHF_NOTE_NV_TKINFO"
	.tkinfo
        /*0018*/ 	.word	0x00000002
        /*0030*/ 	.string	""
        /*0030*/ 	.string	"ptxas"
        /*0030*/ 	.string	"Cuda compilation tools, release 13.0, V13.0.88"
        /*0030*/ 	.string	"Build cuda_13.0.r13.0/compiler.36424714_0"
        /*0030*/ 	.string	"-arch sm_100 -m 64 "



//--------------------- .note.nv.cuinfo           --------------------------
	.section	.note.nv.cuinfo,"",@"SHT_NOTE"
	.sectionflags	@"SHF_NOTE_NV_CUINFO"
        /*0018*/ 	.short	0x0002
        /*001a*/ 	.short	0x0064
        /*001c*/ 	.short	0x0082
	.zero		2


//--------------------- .nv.info                  --------------------------
	.section	.nv.info,"",@"SHT_CUDA_INFO"
	.align	4


	//----- nvinfo : EIATTR_REGCOUNT
	.align		4
        /*0000*/ 	.byte	0x04, 0x2f
        /*0002*/ 	.short	(.L_1 - .L_0)
	.align		4
.L_0:
        /*0004*/ 	.word	index@(_Z14vectorAddNaivePKfS0_Pfi)
        /*0008*/ 	.word	0x0000000c


	//----- nvinfo : EIATTR_FRAME_SIZE
	.align		4
.L_1:
        /*000c*/ 	.byte	0x04, 0x11
        /*000e*/ 	.short	(.L_3 - .L_2)
	.align		4
.L_2:
        /*0010*/ 	.word	index@(_Z14vectorAddNaivePKfS0_Pfi)
        /*0014*/ 	.word	0x00000000


	//----- nvinfo : EIATTR_MIN_STACK_SIZE
	.align		4
.L_3:
        /*0018*/ 	.byte	0x04, 0x12
        /*001a*/ 	.short	(.L_5 - .L_4)
	.align		4
.L_4:
        /*001c*/ 	.word	index@(_Z14vectorAddNaivePKfS0_Pfi)
        /*0020*/ 	.word	0x00000000
.L_5:


//--------------------- .nv.compat                --------------------------
	.section	.nv.compat,"",@"SHT_CUDA_COMPAT_INFO"
	.align	4
        /*0000*/ 	.byte	0x02, 0x09, 0x00, 0x00, 0x02, 0x02, 0x01, 0x00, 0x02, 0x05, 0x05, 0x00, 0x03, 0x07, 0x01, 0x01
        /*0010*/ 	.byte	0x02, 0x03, 0x00, 0x00, 0x02, 0x06, 0x01, 0x00, 0x04, 0x0b, 0x08, 0x00, 0x09, 0x00, 0x00, 0x00
        /*0020*/ 	.byte	0x00, 0x00, 0x00, 0x00


//--------------------- .nv.info._Z14vectorAddNaivePKfS0_Pfi --------------------------
	.section	.nv.info._Z14vectorAddNaivePKfS0_Pfi,"",@"SHT_CUDA_INFO"
	.sectionflags	@""
	.align	4


	//----- nvinfo : EIATTR_CUDA_API_VERSION
	.align		4
        /*0000*/ 	.byte	0x04, 0x37
        /*0002*/ 	.short	(.L_7 - .L_6)
.L_6:
        /*0004*/ 	.word	0x00000082


	//----- nvinfo : EIATTR_KPARAM_INFO
	.align		4
.L_7:
        /*0008*/ 	.byte	0x04, 0x17
        /*000a*/ 	.short	(.L_9 - .L_8)
.L_8:
        /*000c*/ 	.word	0x00000000
        /*0010*/ 	.short	0x0003
        /*0012*/ 	.short	0x0018
        /*0014*/ 	.byte	0x00, 0xf0, 0x11, 0x00


	//----- nvinfo : EIATTR_KPARAM_INFO
	.align		4
.L_9:
        /*0018*/ 	.byte	0x04, 0x17
        /*001a*/ 	.short	(.L_11 - .L_10)
.L_10:
        /*001c*/ 	.word	0x00000000
        /*0020*/ 	.short	0x0002
        /*0022*/ 	.short	0x0010
        /*0024*/ 	.byte	0x00, 0xf5, 0x21, 0x00


	//----- nvinfo : EIATTR_KPARAM_INFO
	.align		4
.L_11:
        /*0028*/ 	.byte	0x04, 0x17
        /*002a*/ 	.short	(.L_13 - .L_12)
.L_12:
        /*002c*/ 	.word	0x00000000
        /*0030*/ 	.short	0x0001
        /*0032*/ 	.short	0x0008
        /*0034*/ 	.byte	0x00, 0xf5, 0x21, 0x00


	//----- nvinfo : EIATTR_KPARAM_INFO
	.align		4
.L_13:
        /*0038*/ 	.byte	0x04, 0x17
        /*003a*/ 	.short	(.L_15 - .L_14)
.L_14:
        /*003c*/ 	.word	0x00000000
        /*0040*/ 	.short	0x0000
        /*0042*/ 	.short	0x0000
        /*0044*/ 	.byte	0x00, 0xf5, 0x21, 0x00


	//----- nvinfo : EIATTR_SPARSE_MMA_MASK
	.align		4
.L_15:
        /*0048*/ 	.byte	0x03, 0x50
        /*004a*/ 	.short	0x0000


	//----- nvinfo : EIATTR_MAXREG_COUNT
	.align		4
        /*004c*/ 	.byte	0x03, 0x1b
        /*004e*/ 	.short	0x00ff


	//----- nvinfo : EIATTR_MERCURY_ISA_VERSION
	.align		4
        /*0050*/ 	.byte	0x03, 0x5f
        /*0052*/ 	.short	0x0101


	//----- nvinfo : EIATTR_VRC_CTA_INIT_COUNT
	.align		4
        /*0054*/ 	.byte	0x02, 0x4a
	.zero		1
	.zero		1


	//----- nvinfo : EIATTR_EXIT_INSTR_OFFSETS
	.align		4
        /*0058*/ 	.byte	0x04, 0x1c
        /*005a*/ 	.short	(.L_17 - .L_16)


	//   ....[0]....
.L_16:
        /*005c*/ 	.word	0x00000070


	//   ....[1]....
        /*0060*/ 	.word	0x00000130


	//----- nvinfo : EIATTR_CBANK_PARAM_SIZE
	.align		4
.L_17:
        /*0064*/ 	.byte	0x03, 0x19
        /*0066*/ 	.short	0x001c


	//----- nvinfo : EIATTR_PARAM_CBANK
	.align		4
        /*0068*/ 	.byte	0x04, 0x0a
        /*006a*/ 	.short	(.L_19 - .L_18)
	.align		4
.L_18:
        /*006c*/ 	.word	index@(.nv.constant0._Z14vectorAddNaivePKfS0_Pfi)
        /*0070*/ 	.short	0x0380
        /*0072*/ 	.short	0x001c


	//----- nvinfo : EIATTR_SW_WAR
	.align		4
.L_19:
        /*0074*/ 	.byte	0x04, 0x36
        /*0076*/ 	.short	(.L_21 - .L_20)
.L_20:
        /*0078*/ 	.word	0x00000008
.L_21:


//--------------------- .nv.callgraph             --------------------------
	.section	.nv.callgraph,"",@"SHT_CUDA_CALLGRAPH"
	.align	4
	.sectionentsize	8
	.align		4
        /*0000*/ 	.word	0x00000000
	.align		4
        /*0004*/ 	.word	0xffffffff
	.align		4
        /*0008*/ 	.word	0x00000000
	.align		4
        /*000c*/ 	.word	0xfffffffe
	.align		4
        /*0010*/ 	.word	0x00000000
	.align		4
        /*0014*/ 	.word	0xfffffffd
	.align		4
        /*0018*/ 	.word	0x00000000
	.align		4
        /*001c*/ 	.word	0xfffffffc


//--------------------- .text._Z14vectorAddNaivePKfS0_Pfi --------------------------
	.section	.text._Z14vectorAddNaivePKfS0_Pfi,"ax",@progbits
	.align	128
        .global         _Z14vectorAddNaivePKfS0_Pfi
        .type           _Z14vectorAddNaivePKfS0_Pfi,@function
        .size           _Z14vectorAddNaivePKfS0_Pfi,(.L_x_1 - _Z14vectorAddNaivePKfS0_Pfi)
        .other          _Z14vectorAddNaivePKfS0_Pfi,@"STO_CUDA_ENTRY STV_DEFAULT"
_Z14vectorAddNaivePKfS0_Pfi:
.text._Z14vectorAddNaivePKfS0_Pfi:
[----:B------:R-:W-:Y:S01]  /*0000*/  LDC R1, c[0x0][0x37c] ;  /* 0x0000df00ff017b82 */ /* 0x000fe20000000800 */
[----:B------:R-:W0:Y:S07]  /*0010*/  S2R R9, SR_TID.X ;  /* 0x0000000000097919 */ /* 0x000e2e0000002100 */
[----:B------:R-:W0:Y:S01]  /*0020*/  S2UR UR4, SR_CTAID.X ;  /* 0x00000000000479c3 */ /* 0x000e220000002500 */
[----:B------:R-:W1:Y:S07]  /*0030*/  LDCU UR5, c[0x0][0x398] ;  /* 0x00007300ff0577ac */ /* 0x000e6e0008000800 */
[----:B------:R-:W0:Y:S02]  /*0040*/  LDC R0, c[0x0][0x360] ;  /* 0x0000d800ff007b82 */ /* 0x000e240000000800 */
[----:B0-----:R-:W-:-:S05]  /*0050*/  IMAD R9, R0, UR4, R9 ;  /* 0x0000000400097c24 */ /* 0x001fca000f8e0209 */
[----:B-1----:R-:W-:-:S13]  /*0060*/  ISETP.GE.AND P0, PT, R9, UR5, PT ;  /* 0x0000000509007c0c */ /* 0x002fda000bf06270 */
[----:B------:R-:W-:Y:S05]  /*0070*/  @P0 EXIT ;  /* 0x000000000000094d */ /* 0x000fea0003800000 */
[----:B------:R-:W0:Y:S01]  /*0080*/  LDC.64 R2, c[0x0][0x380] ;  /* 0x0000e000ff027b82 */ /* 0x000e220000000a00 */
[----:B------:R-:W1:Y:S07]  /*0090*/  LDCU.64 UR4, c[0x0][0x358] ;  /* 0x00006b00ff0477ac */ /* 0x000e6e0008000a00 */
[----:B------:R-:W2:Y:S08]  /*00a0*/  LDC.64 R4, c[0x0][0x388] ;  /* 0x0000e200ff047b82 */ /* 0x000eb00000000a00 */
[----:B------:R-:W3:Y:S01]  /*00b0*/  LDC.64 R6, c[0x0][0x390] ;  /* 0x0000e400ff067b82 */ /* 0x000ee20000000a00 */
[----:B0-----:R-:W-:-:S06]  /*00c0*/  IMAD.WIDE R2, R9, 0x4, R2 ;  /* 0x0000000409027825 */ /* 0x001fcc00078e0202 */
[----:B-1----:R-:W4:Y:S01]  /*00d0*/  LDG.E R2, desc[UR4][R2.64] ;  /* 0x0000000402027981 */ /* 0x002f22000c1e1900 */
[----:B--2---:R-:W-:-:S06]  /*00e0*/  IMAD.WIDE R4, R9, 0x4, R4 ;  /* 0x0000000409047825 */ /* 0x004fcc00078e0204 */
[----:B------:R-:W4:Y:S01]  /*00f0*/  LDG.E R5, desc[UR4][R4.64] ;  /* 0x0000000404057981 */ /* 0x000f22000c1e1900 */
[----:B---3--:R-:W-:-:S04]  /*0100*/  IMAD.WIDE R6, R9, 0x4, R6 ;  /* 0x0000000409067825 */ /* 0x008fc800078e0206 */
[----:B----4-:R-:W-:-:S05]  /*0110*/  FADD R9, R2, R5 ;  /* 0x0000000502097221 */ /* 0x010fca0000000000 */
[----:B------:R-:W-:Y:S01]  /*0120*/  STG.E desc[UR4][R6.64], R9 ;  /* 0x0000000906007986 */ /* 0x000fe2000c101904 */
[----:B------:R-:W-:Y:S05]  /*0130*/  EXIT ;  /* 0x000000000000794d */ /* 0x000fea0003800000 */
.L_x_0:
[----:B------:R-:W-:-:S00]  /*0140*/  BRA `(.L_x_0) ;  /* 0xfffffffc00fc7947 */ /* 0x000fc0000383ffff */
[----:B------:R-:W-:-:S00]  /*0150*/  NOP ;  /* 0x0000000000007918 */ /* 0x000fc00000000000 */
        /* <DEDUP_REMOVED lines=10> */
.L_x_1:


//--------------------- .nv.shared.reserved.0     --------------------------
	.section	.nv.shared.reserved.0,"aw",@nobits
	.weak		__nv_reservedSMEM_offset_0_alias
	.size		__nv_reservedSMEM_offset_0_alias, 0, 64
	.other		__nv_reservedSMEM_offset_0_alias,@"STO_CUDA_RESERVED_SHARED STV_DEFAULT"
__nv_reservedSMEM_offset_0_alias:
	.zero		0
	.zero		64


//--------------------- .nv.constant0._Z14vectorAddNaivePKfS0_Pfi --------------------------
	.section	.nv.constant0._Z14vectorAddNaivePKfS0_Pfi,"a",@progbits
	.sectionflags	@""
	.align	4
.nv.constant0._Z14vectorAddNaivePKfS0_Pfi:
	.zero		924


//--------------------- SYMBOLS --------------------------

	.type		.nv.reservedSmem.offset0,@object
	.size		.nv.reservedSmem.offset0,0x4
